//
// Generated by NVIDIA NVVM Compiler
//
// Compiler Build ID: CL-36424714
// Cuda compilation tools, release 13.0, V13.0.88
// Based on NVVM 20.0.0
//

.version 9.0
.target sm_100
.address_size 64

	// .globl	_Z9countWordPcS_PiS0_i

.visible .entry _Z9countWordPcS_PiS0_i(
	.param .u64 .ptr .align 1 _Z9countWordPcS_PiS0_i_param_0,
	.param .u64 .ptr .align 1 _Z9countWordPcS_PiS0_i_param_1,
	.param .u64 .ptr .align 1 _Z9countWordPcS_PiS0_i_param_2,
	.param .u64 .ptr .align 1 _Z9countWordPcS_PiS0_i_param_3,
	.param .u32 _Z9countWordPcS_PiS0_i_param_4
)
{
	.reg .pred 	%p<5>;
	.reg .b16 	%rs<3>;
	.reg .b32 	%r<16>;
	.reg .b64 	%rd<15>;

	ld.param.u64 	%rd3, [_Z9countWordPcS_PiS0_i_param_0];
	ld.param.u64 	%rd4, [_Z9countWordPcS_PiS0_i_param_1];
	ld.param.u64 	%rd6, [_Z9countWordPcS_PiS0_i_param_2];
	ld.param.u64 	%rd5, [_Z9countWordPcS_PiS0_i_param_3];
	ld.param.u32 	%r8, [_Z9countWordPcS_PiS0_i_param_4];
	cvta.to.global.u64 	%rd7, %rd6;
	mov.u32 	%r9, %tid.x;
	shl.b32 	%r10, %r9, 1;
	mul.wide.u32 	%rd8, %r10, 4;
	add.s64 	%rd9, %rd7, %rd8;
	ld.global.u32 	%r15, [%rd9];
	ld.global.u32 	%r2, [%rd9+4];
	sub.s32 	%r3, %r2, %r15;
	add.s32 	%r11, %r3, 1;
	setp.ne.s32 	%p1, %r11, %r8;
	@%p1 bra 	$L__BB0_6;
	setp.lt.s32 	%p2, %r2, %r15;
	@%p2 bra 	$L__BB0_5;
	cvta.to.global.u64 	%rd1, %rd3;
	cvta.to.global.u64 	%rd2, %rd4;
	mov.b32 	%r14, 0;
$L__BB0_3:
	cvt.s64.s32 	%rd10, %r15;
	add.s64 	%rd11, %rd1, %rd10;
	ld.global.u8 	%rs1, [%rd11];
	cvt.u64.u32 	%rd12, %r14;
	add.s64 	%rd13, %rd2, %rd12;
	ld.global.u8 	%rs2, [%rd13];
	setp.ne.s16 	%p3, %rs1, %rs2;
	@%p3 bra 	$L__BB0_6;
	add.s32 	%r15, %r15, 1;
	add.s32 	%r7, %r14, 1;
	setp.ne.s32 	%p4, %r14, %r3;
	mov.u32 	%r14, %r7;
	@%p4 bra 	$L__BB0_3;
$L__BB0_5:
	cvta.to.global.u64 	%rd14, %rd5;
	atom.global.add.u32 	%r13, [%rd14], 1;
$L__BB0_6:
	ret;

}


// ===== COMPILED SASS (sm_100) =====

	.target	sm_100

	.elftype	@"ET_EXEC"


//--------------------- .note.nv.tkinfo           --------------------------
	.section	.note.nv.tkinfo,"",@"SHT_NOTE"
	.sectionflags	@"SHF_NOTE_NV_TKINFO"
	.tkinfo
        /*0018*/ 	.word	0x00000002
        /*0030*/ 	.string	""
        /*0030*/ 	.string	"ptxas"
        /*0030*/ 	.string	"Cuda compilation tools, release 13.0, V13.0.88"
        /*0030*/ 	.string	"Build cuda_13.0.r13.0/compiler.36424714_0"
        /*0030*/ 	.string	"-arch sm_100 -m 64 "



//--------------------- .note.nv.cuinfo           --------------------------
	.section	.note.nv.cuinfo,"",@"SHT_NOTE"
	.sectionflags	@"SHF_NOTE_NV_CUINFO"
        /*0018*/ 	.short	0x0002
        /*001a*/ 	.short	0x0064
        /*001c*/ 	.short	0x0082
	.zero		2


//--------------------- .nv.info                  --------------------------
	.section	.nv.info,"",@"SHT_CUDA_INFO"
	.align	4


	//----- nvinfo : EIATTR_REGCOUNT
	.align		4
        /*0000*/ 	.byte	0x04, 0x2f
        /*0002*/ 	.short	(.L_1 - .L_0)
	.align		4
.L_0:
        /*0004*/ 	.word	index@(_Z9countWordPcS_PiS0_i)
        /*0008*/ 	.word	0x0000000a


	//----- nvinfo : EIATTR_FRAME_SIZE
	.align		4
.L_1:
        /*000c*/ 	.byte	0x04, 0x11
        /*000e*/ 	.short	(.L_3 - .L_2)
	.align		4
.L_2:
        /*0010*/ 	.word	index@(_Z9countWordPcS_PiS0_i)
        /*0014*/ 	.word	0x00000000


	//----- nvinfo : EIATTR_MIN_STACK_SIZE
	.align		4
.L_3:
        /*0018*/ 	.byte	0x04, 0x12
        /*001a*/ 	.short	(.L_5 - .L_4)
	.align		4
.L_4:
        /*001c*/ 	.word	index@(_Z9countWordPcS_PiS0_i)
        /*0020*/ 	.word	0x00000000
.L_5:


//--------------------- .nv.compat                --------------------------
	.section	.nv.compat,"",@"SHT_CUDA_COMPAT_INFO"
	.align	4
        /*0000*/ 	.byte	0x02, 0x09, 0x00, 0x00, 0x02, 0x02, 0x01, 0x00, 0x02, 0x05, 0x05, 0x00, 0x03, 0x07, 0x01, 0x01
        /*0010*/ 	.byte	0x02, 0x03, 0x00, 0x00, 0x02, 0x06, 0x01, 0x00, 0x04, 0x0b, 0x08, 0x00, 0x09, 0x00, 0x00, 0x00
        /*0020*/ 	.byte	0x00, 0x00, 0x00, 0x00


//--------------------- .nv.info._Z9countWordPcS_PiS0_i --------------------------
	.section	.nv.info._Z9countWordPcS_PiS0_i,"",@"SHT_CUDA_INFO"
	.sectionflags	@""
	.align	4


	//----- nvinfo : EIATTR_CUDA_API_VERSION
	.align		4
        /*0000*/ 	.byte	0x04, 0x37
        /*0002*/ 	.short	(.L_7 - .L_6)
.L_6:
        /*0004*/ 	.word	0x00000082


	//----- nvinfo : EIATTR_KPARAM_INFO
	.align		4
.L_7:
        /*0008*/ 	.byte	0x04, 0x17
        /*000a*/ 	.short	(.L_9 - .L_8)
.L_8:
        /*000c*/ 	.word	0x00000000
        /*0010*/ 	.short	0x0004
        /*0012*/ 	.short	0x0020
        /*0014*/ 	.byte	0x00, 0xf0, 0x11, 0x00


	//----- nvinfo : EIATTR_KPARAM_INFO
	.align		4
.L_9:
        /*0018*/ 	.byte	0x04, 0x17
        /*001a*/ 	.short	(.L_11 - .L_10)
.L_10:
        /*001c*/ 	.word	0x00000000
        /*0020*/ 	.short	0x0003
        /*0022*/ 	.short	0x0018
        /*0024*/ 	.byte	0x00, 0xf5, 0x21, 0x00


	//----- nvinfo : EIATTR_KPARAM_INFO
	.align		4
.L_11:
        /*0028*/ 	.byte	0x04, 0x17
        /*002a*/ 	.short	(.L_13 - .L_12)
.L_12:
        /*002c*/ 	.word	0x00000000
        /*0030*/ 	.short	0x0002
        /*0032*/ 	.short	0x0010
        /*0034*/ 	.byte	0x00, 0xf5, 0x21, 0x00


	//----- nvinfo : EIATTR_KPARAM_INFO
	.align		4
.L_13:
        /*0038*/ 	.byte	0x04, 0x17
        /*003a*/ 	.short	(.L_15 - .L_14)
.L_14:
        /*003c*/ 	.word	0x00000000
        /*0040*/ 	.short	0x0001
        /*0042*/ 	.short	0x0008
        /*0044*/ 	.byte	0x00, 0xf5, 0x21, 0x00


	//----- nvinfo : EIATTR_KPARAM_INFO
	.align		4
.L_15:
        /*0048*/ 	.byte	0x04, 0x17
        /*004a*/ 	.short	(.L_17 - .L_16)
.L_16:
        /*004c*/ 	.word	0x00000000
        /*0050*/ 	.short	0x0000
        /*0052*/ 	.short	0x0000
        /*0054*/ 	.byte	0x00, 0xf5, 0x21, 0x00


	//----- nvinfo : EIATTR_SPARSE_MMA_MASK
	.align		4
.L_17:
        /*0058*/ 	.byte	0x03, 0x50
        /*005a*/ 	.short	0x0000


	//----- nvinfo : EIATTR_MAXREG_COUNT
	.align		4
        /*005c*/ 	.byte	0x03, 0x1b
        /*005e*/ 	.short	0x00ff


	//----- nvinfo : EIATTR_MERCURY_ISA_VERSION
	.align		4
        /*0060*/ 	.byte	0x03, 0x5f
        /*0062*/ 	.short	0x0101


	//----- nvinfo : EIATTR_INT_WARP_WIDE_INSTR_OFFSETS
	.align		4
        /*0064*/ 	.byte	0x04, 0x31
        /*0066*/ 	.short	(.L_19 - .L_18)


	//   ....[0]....
.L_18:
        /*0068*/ 	.word	0x00000210


	//----- nvinfo : EIATTR_VRC_CTA_INIT_COUNT
	.align		4
.L_19:
        /*006c*/ 	.byte	0x02, 0x4a
	.zero		1
	.zero		1


	//----- nvinfo : EIATTR_EXIT_INSTR_OFFSETS
	.align		4
        /*0070*/ 	.byte	0x04, 0x1c
        /*0072*/ 	.short	(.L_21 - .L_20)


	//   ....[0]....
.L_20:
        /*0074*/ 	.word	0x000000c0


	//   ....[1]....
        /*0078*/ 	.word	0x00000190


	//   ....[2]....
        /*007c*/ 	.word	0x00000260


	//----- nvinfo : EIATTR_CRS_STACK_SIZE
	.align		4
.L_21:
        /*0080*/ 	.byte	0x04, 0x1e
        /*0082*/ 	.short	(.L_23 - .L_22)
.L_22:
        /*0084*/ 	.word	0x00000000


	//----- nvinfo : EIATTR_CBANK_PARAM_SIZE
	.align		4
.L_23:
        /*0088*/ 	.byte	0x03, 0x19
        /*008a*/ 	.short	0x0024


	//----- nvinfo : EIATTR_PARAM_CBANK
	.align		4
        /*008c*/ 	.byte	0x04, 0x0a
        /*008e*/ 	.short	(.L_25 - .L_24)
	.align		4
.L_24:
        /*0090*/ 	.word	index@(.nv.constant0._Z9countWordPcS_PiS0_i)
        /*0094*/ 	.short	0x0380
        /*0096*/ 	.short	0x0024


	//----- nvinfo : EIATTR_SW_WAR
	.align		4
.L_25:
        /*0098*/ 	.byte	0x04, 0x36
        /*009a*/ 	.short	(.L_27 - .L_26)
.L_26:
        /*009c*/ 	.word	0x00000008
.L_27:


//--------------------- .nv.callgraph             --------------------------
	.section	.nv.callgraph,"",@"SHT_CUDA_CALLGRAPH"
	.align	4
	.sectionentsize	8
	.align		4
        /*0000*/ 	.word	0x00000000
	.align		4
        /*0004*/ 	.word	0xffffffff
	.align		4
        /*0008*/ 	.word	0x00000000
	.align		4
        /*000c*/ 	.word	0xfffffffe
	.align		4
        /*0010*/ 	.word	0x00000000
	.align		4
        /*0014*/ 	.word	0xfffffffd
	.align		4
        /*0018*/ 	.word	0x00000000
	.align		4
        /*001c*/ 	.word	0xfffffffc


//--------------------- .text._Z9countWordPcS_PiS0_i --------------------------
	.section	.text._Z9countWordPcS_PiS0_i,"ax",@progbits
	.align	128
        .global         _Z9countWordPcS_PiS0_i
        .type           _Z9countWordPcS_PiS0_i,@function
        .size           _Z9countWordPcS_PiS0_i,(.L_x_4 - _Z9countWordPcS_PiS0_i)
        .other          _Z9countWordPcS_PiS0_i,@"STO_CUDA_ENTRY STV_DEFAULT"
_Z9countWordPcS_PiS0_i:
.text._Z9countWordPcS_PiS0_i:
[----:B------:R-:W-:Y:S01]  /*0000*/  LDC R1, c[0x0][0x37c] ;  /* 0x0000df00ff017b82 */ /* 0x000fe20000000800 */
[----:B------:R-:W0:Y:S07]  /*0010*/  S2R R5, SR_TID.X ;  /* 0x0000000000057919 */ /* 0x000e2e0000002100 */
[----:B------:R-:W1:Y:S01]  /*0020*/  LDC.64 R2, c[0x0][0x390] ;  /* 0x0000e400ff027b82 */ /* 0x000e620000000a00 */
[----:B------:R-:W2:Y:S01]  /*0030*/  LDCU.64 UR4, c[0x0][0x358] ;  /* 0x00006b00ff0477ac */ /* 0x000ea20008000a00 */
[----:B------:R-:W3:Y:S01]  /*0040*/  LDCU UR6, c[0x0][0x3a0] ;  /* 0x00007400ff0677ac */ /* 0x000ee20008000800 */
[----:B0-----:R-:W-:-:S04]  /*0050*/  IMAD.SHL.U32 R5, R5, 0x2, RZ ;  /* 0x0000000205057824 */ /* 0x001fc800078e00ff */
[----:B-1----:R-:W-:-:S05]  /*0060*/  IMAD.WIDE.U32 R2, R5, 0x4, R2 ;  /* 0x0000000405027825 */ /* 0x002fca00078e0002 */
[----:B--2---:R-:W2:Y:S04]  /*0070*/  LDG.E R0, desc[UR4][R2.64] ;  /* 0x0000000402007981 */ /* 0x004ea8000c1e1900 */
[----:B------:R-:W2:Y:S02]  /*0080*/  LDG.E R5, desc[UR4][R2.64+0x4] ;  /* 0x0000040402057981 */ /* 0x000ea4000c1e1900 */
[----:B--2---:R-:W-:-:S04]  /*0090*/  IMAD.IADD R6, R5, 0x1, -R0 ;  /* 0x0000000105067824 */ /* 0x004fc800078e0a00 */
[----:B------:R-:W-:-:S05]  /*00a0*/  VIADD R4, R6, 0x1 ;  /* 0x0000000106047836 */ /* 0x000fca0000000000 */
[----:B---3--:R-:W-:-:S13]  /*00b0*/  ISETP.NE.AND P0, PT, R4, UR6, PT ;  /* 0x0000000604007c0c */ /* 0x008fda000bf05270 */
[----:B------:R-:W-:Y:S05]  /*00c0*/  @P0 EXIT ;  /* 0x000000000000094d */ /* 0x000fea0003800000 */
[----:B------:R-:W-:Y:S01]  /*00d0*/  ISETP.GE.AND P0, PT, R5, R0, PT ;  /* 0x000000000500720c */ /* 0x000fe20003f06270 */
[----:B------:R-:W0:Y:S01]  /*00e0*/  LDCU.128 UR8, c[0x0][0x380] ;  /* 0x00007000ff0877ac */ /* 0x000e220008000c00 */
[----:B------:R-:W-:Y:S11]  /*00f0*/  BSSY.RECONVERGENT B0, `(.L_x_0) ;  /* 0x000000f000007945 */ /* 0x000ff60003800200 */
[----:B------:R-:W-:Y:S05]  /*0100*/  @!P0 BRA `(.L_x_1) ;  /* 0x0000000000348947 */ /* 0x000fea0003800000 */
[----:B------:R-:W-:-:S07]  /*0110*/  IMAD.MOV.U32 R7, RZ, RZ, RZ ;  /* 0x000000ffff077224 */ /* 0x000fce00078e00ff */
.L_x_2:
[----:B0-----:R-:W-:Y:S02]  /*0120*/  IADD3 R4, P1, PT, R7, UR10, RZ ;  /* 0x0000000a07047c10 */ /* 0x001fe4000ff3e0ff */
[----:B------:R-:W-:-:S03]  /*0130*/  IADD3 R2, P0, PT, R0, UR8, RZ ;  /* 0x0000000800027c10 */ /* 0x000fc6000ff1e0ff */
[----:B------:R-:W-:Y:S01]  /*0140*/  IMAD.X R5, RZ, RZ, UR11, P1 ;  /* 0x0000000bff057e24 */ /* 0x000fe200088e06ff */
[----:B------:R-:W-:-:S05]  /*0150*/  LEA.HI.X.SX32 R3, R0, UR9, 0x1, P0 ;  /* 0x0000000900037c11 */ /* 0x000fca00080f0eff */
[----:B------:R-:W2:Y:S04]  /*0160*/  LDG.E.U8 R2, desc[UR4][R2.64] ;  /* 0x0000000402027981 */ /* 0x000ea8000c1e1100 */
[----:B------:R-:W2:Y:S02]  /*0170*/  LDG.E.U8 R5, desc[UR4][R4.64] ;  /* 0x0000000404057981 */ /* 0x000ea4000c1e1100 */
[----:B--2---:R-:W-:-:S13]  /*0180*/  ISETP.NE.AND P0, PT, R2, R5, PT ;  /* 0x000000050200720c */ /* 0x004fda0003f05270 */
[----:B------:R-:W-:Y:S05]  /*0190*/  @P0 EXIT ;  /* 0x000000000000094d */ /* 0x000fea0003800000 */
[C---:B------:R-:W-:Y:S01]  /*01a0*/  ISETP.NE.AND P0, PT, R7.reuse, R6, PT ;  /* 0x000000060700720c */ /* 0x040fe20003f05270 */
[----:B------:R-:W-:Y:S02]  /*01b0*/  VIADD R7, R7, 0x1 ;  /* 0x0000000107077836 */ /* 0x000fe40000000000 */
[----:B------:R-:W-:-:S10]  /*01c0*/  VIADD R0, R0, 0x1 ;  /* 0x0000000100007836 */ /* 0x000fd40000000000 */
[----:B------:R-:W-:Y:S05]  /*01d0*/  @P0 BRA `(.L_x_2) ;  /* 0xfffffffc00d00947 */ /* 0x000fea000383ffff */
.L_x_1:
[----:B0-----:R-:W-:Y:S05]  /*01e0*/  BSYNC.RECONVERGENT B0 ;  /* 0x0000000000007941 */ /* 0x001fea0003800200 */
.L_x_0:
[----:B------:R-:W0:Y:S01]  /*01f0*/  S2R R0, SR_LANEID ;  /* 0x0000000000007919 */ /* 0x000e220000000000 */
[----:B------:R-:W1:Y:S01]  /*0200*/  LDC.64 R2, c[0x0][0x398] ;  /* 0x0000e600ff027b82 */ /* 0x000e620000000a00 */
[----:B------:R-:W-:Y:S02]  /*0210*/  VOTEU.ANY UR6, UPT, PT ;  /* 0x0000000000067886 */ /* 0x000fe400038e0100 */
[----:B------:R-:W-:Y:S02]  /*0220*/  UFLO.U32 UR7, UR6 ;  /* 0x00000006000772bd */ /* 0x000fe400080e0000 */
[----:B------:R-:W1:Y:S04]  /*0230*/  POPC R5, UR6 ;  /* 0x0000000600057d09 */ /* 0x000e680008000000 */
[----:B0-----:R-:W-:-:S13]  /*0240*/  ISETP.EQ.U32.AND P0, PT, R0, UR7, PT ;  /* 0x0000000700007c0c */ /* 0x001fda000bf02070 */
[----:B-1----:R-:W-:Y:S01]  /*0250*/  @P0 REDG.E.ADD.STRONG.GPU desc[UR4][R2.64], R5 ;  /* 0x000000050200098e */ /* 0x002fe2000c12e104 */
[----:B------:R-:W-:Y:S05]  /*0260*/  EXIT ;  /* 0x000000000000794d */ /* 0x000fea0003800000 */
.L_x_3:
[----:B------:R-:W-:-:S00]  /*0270*/  BRA `(.L_x_3) ;  /* 0xfffffffc00fc7947 */ /* 0x000fc0000383ffff */
[----:B------:R-:W-:-:S00]  /*0280*/  NOP ;  /* 0x0000000000007918 */ /* 0x000fc00000000000 */
[----:B------:R-:W-:-:S00]  /*0290*/  NOP ;  /* 0x0000000000007918 */ /* 0x000fc00000000000 */
[----:B------:R-:W-:-:S00]  /*02a0*/  NOP ;  /* 0x0000000000007918 */ /* 0x000fc00000000000 */
[----:B------:R-:W-:-:S00]  /*02b0*/  NOP ;  /* 0x0000000000007918 */ /* 0x000fc00000000000 */
[----:B------:R-:W-:-:S00]  /*02c0*/  NOP ;  /* 0x0000000000007918 */ /* 0x000fc00000000000 */
[----:B------:R-:W-:-:S00]  /*02d0*/  NOP ;  /* 0x0000000000007918 */ /* 0x000fc00000000000 */
[----:B------:R-:W-:-:S00]  /*02e0*/  NOP ;  /* 0x0000000000007918 */ /* 0x000fc00000000000 */
[----:B------:R-:W-:-:S00]  /*02f0*/  NOP ;  /* 0x0000000000007918 */ /* 0x000fc00000000000 */
.L_x_4:


//--------------------- .nv.shared.reserved.0     --------------------------
	.section	.nv.shared.reserved.0,"aw",@nobits
	.weak		__nv_reservedSMEM_offset_0_alias
	.size		__nv_reservedSMEM_offset_0_alias, 0, 64
	.other		__nv_reservedSMEM_offset_0_alias,@"STO_CUDA_RESERVED_SHARED STV_DEFAULT"
__nv_reservedSMEM_offset_0_alias:
	.zero		0
	.zero		64


//--------------------- .nv.constant0._Z9countWordPcS_PiS0_i --------------------------
	.section	.nv.constant0._Z9countWordPcS_PiS0_i,"a",@progbits
	.sectionflags	@""
	.align	4
.nv.constant0._Z9countWordPcS_PiS0_i:
	.zero		932


//--------------------- SYMBOLS --------------------------

	.type		.nv.reservedSmem.offset0,@object
	.size		.nv.reservedSmem.offset0,0x4
